	.headerflags	@"EF_CUDA_TEXMODE_UNIFIED EF_CUDA_64BIT_ADDRESS EF_CUDA_ACCELERATORS EF_CUDA_SM90 EF_CUDA_VIRTUAL_SM(EF_CUDA_SM90)"
	.elftype	@"ET_EXEC"


//--------------------- .nv.info                  --------------------------
	.section	.nv.info,"",@"SHT_CUDA_INFO"
	.align	4


	//----- nvinfo : EIATTR_REGCOUNT
	.align		4
        /*0000*/ 	.byte	0x04, 0x2f
        /*0002*/ 	.short	(.L_1 - .L_0)
	.align		4
.L_0:
        /*0004*/ 	.word	index@(triton_poi_fused_cat_11)
        /*0008*/ 	.word	0x00000012


	//----- nvinfo : EIATTR_MIN_STACK_SIZE
	.align		4
.L_1:
        /*000c*/ 	.byte	0x04, 0x12
        /*000e*/ 	.short	(.L_3 - .L_2)
	.align		4
.L_2:
        /*0010*/ 	.word	index@(triton_poi_fused_cat_11)
        /*0014*/ 	.word	0x00000000


	//----- nvinfo : EIATTR_FRAME_SIZE
	.align		4
.L_3:
        /*0018*/ 	.byte	0x04, 0x11
        /*001a*/ 	.short	(.L_5 - .L_4)
	.align		4
.L_4:
        /*001c*/ 	.word	index@(triton_poi_fused_cat_11)
        /*0020*/ 	.word	0x00000000


	//----- nvinfo : EIATTR_MIN_STACK_SIZE
	.align		4
.L_5:
        /*0024*/ 	.byte	0x04, 0x12
        /*0026*/ 	.short	(.L_7 - .L_6)
	.align		4
.L_6:
        /*0028*/ 	.word	index@(triton_poi_fused_cat_11)
        /*002c*/ 	.word	0x00000000
.L_7:


//--------------------- .nv.info.triton_poi_fused_cat_11 --------------------------
	.section	.nv.info.triton_poi_fused_cat_11,"",@"SHT_CUDA_INFO"
	.sectionflags	@""
	.align	4


	//----- nvinfo : EIATTR_CUDA_API_VERSION
	.align		4
        /*0000*/ 	.byte	0x04, 0x37
        /*0002*/ 	.short	(.L_9 - .L_8)
.L_8:
        /*0004*/ 	.word	0x0000007c


	//----- nvinfo : EIATTR_KPARAM_INFO
	.align		4
.L_9:
        /*0008*/ 	.byte	0x04, 0x17
        /*000a*/ 	.short	(.L_11 - .L_10)
.L_10:
        /*000c*/ 	.word	0x00000000
        /*0010*/ 	.short	0x0002
        /*0012*/ 	.short	0x0010
        /*0014*/ 	.byte	0x00, 0xf0, 0x11, 0x00


	//----- nvinfo : EIATTR_KPARAM_INFO
	.align		4
.L_11:
        /*0018*/ 	.byte	0x04, 0x17
        /*001a*/ 	.short	(.L_13 - .L_12)
.L_12:
        /*001c*/ 	.word	0x00000000
        /*0020*/ 	.short	0x0001
        /*0022*/ 	.short	0x0008
        /*0024*/ 	.byte	0x00, 0xf4, 0x21, 0x00


	//----- nvinfo : EIATTR_KPARAM_INFO
	.align		4
.L_13:
        /*0028*/ 	.byte	0x04, 0x17
        /*002a*/ 	.short	(.L_15 - .L_14)
.L_14:
        /*002c*/ 	.word	0x00000000
        /*0030*/ 	.short	0x0000
        /*0032*/ 	.short	0x0000
        /*0034*/ 	.byte	0x00, 0xf4, 0x21, 0x00


	//----- nvinfo : EIATTR_SPARSE_MMA_MASK
	.align		4
.L_15:
        /*0038*/ 	.byte	0x03, 0x50
        /*003a*/ 	.short	0x0000


	//----- nvinfo : EIATTR_MAXREG_COUNT
	.align		4
        /*003c*/ 	.byte	0x03, 0x1b
        /*003e*/ 	.short	0x00ff


	//----- nvinfo : EIATTR_EXIT_INSTR_OFFSETS
	.align		4
        /*0040*/ 	.byte	0x04, 0x1c
        /*0042*/ 	.short	(.L_17 - .L_16)


	//   ....[0]....
.L_16:
        /*0044*/ 	.word	0x000002c0


	//   ....[1]....
        /*0048*/ 	.word	0x000002e0


	//----- nvinfo : EIATTR_REQNTID
	.align		4
.L_17:
        /*004c*/ 	.byte	0x04, 0x10
        /*004e*/ 	.short	(.L_19 - .L_18)
.L_18:
        /*0050*/ 	.word	0x00000080
        /*0054*/ 	.word	0x00000001
        /*0058*/ 	.word	0x00000001


	//----- nvinfo : EIATTR_CBANK_PARAM_SIZE
	.align		4
.L_19:
        /*005c*/ 	.byte	0x03, 0x19
        /*005e*/ 	.short	0x0014


	//----- nvinfo : EIATTR_PARAM_CBANK
	.align		4
        /*0060*/ 	.byte	0x04, 0x0a
        /*0062*/ 	.short	(.L_21 - .L_20)
	.align		4
.L_20:
        /*0064*/ 	.word	index@(.nv.constant0.triton_poi_fused_cat_11)
        /*0068*/ 	.short	0x0210
        /*006a*/ 	.short	0x0014


	//----- nvinfo : EIATTR_SW_WAR
	.align		4
.L_21:
        /*006c*/ 	.byte	0x04, 0x36
        /*006e*/ 	.short	(.L_23 - .L_22)
.L_22:
        /*0070*/ 	.word	0x00000008
.L_23:


//--------------------- .nv.callgraph             --------------------------
	.section	.nv.callgraph,"",@"SHT_CUDA_CALLGRAPH"
	.align	4
	.sectionentsize	8
	.align		4
        /*0000*/ 	.word	0x00000000
	.align		4
        /*0004*/ 	.word	0xffffffff
	.align		4
        /*0008*/ 	.word	0x00000000
	.align		4
        /*000c*/ 	.word	0xfffffffe
	.align		4
        /*0010*/ 	.word	0x00000000
	.align		4
        /*0014*/ 	.word	0xfffffffd
	.align		4
        /*0018*/ 	.word	0x00000000
	.align		4
        /*001c*/ 	.word	0xfffffffc


//--------------------- .text.triton_poi_fused_cat_11 --------------------------
	.section	.text.triton_poi_fused_cat_11,"ax",@progbits
	.align	128
        .global         triton_poi_fused_cat_11
        .type           triton_poi_fused_cat_11,@function
        .size           triton_poi_fused_cat_11,(.L_x_1 - triton_poi_fused_cat_11)
        .other          triton_poi_fused_cat_11,@"STO_CUDA_ENTRY STV_DEFAULT"
triton_poi_fused_cat_11:
.text.triton_poi_fused_cat_11:
[----:B------:R-:W0:Y:S02]  /*0000*/  LDC R1, c[0x0][0x28] ;  /* 0x00000a00ff017b82 */ /* 0x000e240000000800 */
[----:B------:R-:W1:Y:S01]  /*0010*/  S2R R0, SR_TID.X ;  /* 0x0000000000007919 */ /* 0x000e620000002100 */
[----:B------:R-:W-:Y:S01]  /*0020*/  CS2R R10, SRZ ;  /* 0x00000000000a7805 */ /* 0x000fe2000001ff00 */
[----:B------:R-:W-:Y:S01]  /*0030*/  ULDC.64 UR4, c[0x0][0x208] ;  /* 0x0000820000047ab9 */ /* 0x000fe20000000a00 */
[----:B------:R-:W2:Y:S01]  /*0040*/  S2R R3, SR_CTAID.X ;  /* 0x0000000000037919 */ /* 0x000ea20000002500 */
[----:B-1----:R-:W-:Y:S02]  /*0050*/  LOP3.LUT R0, R0, 0x7f, RZ, 0xc0, !PT ;  /* 0x0000007f00007812 */ /* 0x002fe400078ec0ff */
[----:B--2---:R-:W-:-:S03]  /*0060*/  SHF.R.S32.HI R9, RZ, 0x17, R3 ;  /* 0x00000017ff097819 */ /* 0x004fc60000011403 */
[----:B------:R-:W-:Y:S02]  /*0070*/  IMAD R7, R3, 0x100, R0 ;  /* 0x0000010003077824 */ /* 0x000fe400078e0200 */
[----:B------:R-:W1:Y:S01]  /*0080*/  LDC.64 R2, c[0x0][0x210] ;  /* 0x00008400ff027b82 */ /* 0x000e620000000a00 */
[----:B------:R-:W-:Y:S02]  /*0090*/  SGXT R9, R9, 0x1 ;  /* 0x000000010909781a */ /* 0x000fe40000000200 */
[----:B------:R-:W-:-:S04]  /*00a0*/  SHF.R.S32.HI R0, RZ, 0x1f, R7 ;  /* 0x0000001fff007819 */ /* 0x000fc80000011407 */
[----:B------:R-:W-:Y:S01]  /*00b0*/  LEA.HI R4, R0, R7, RZ, 0x2 ;  /* 0x0000000700047211 */ /* 0x000fe200078f10ff */
[----:B------:R-:W-:-:S03]  /*00c0*/  VIADD R0, R7, 0x80 ;  /* 0x0000008007007836 */ /* 0x000fc60000000000 */
[----:B------:R-:W-:Y:S02]  /*00d0*/  SHF.R.S32.HI R5, RZ, 0x2, R4 ;  /* 0x00000002ff057819 */ /* 0x000fe40000011404 */
[----:B------:R-:W-:Y:S02]  /*00e0*/  LOP3.LUT R6, R4, 0xfffffffc, RZ, 0xc0, !PT ;  /* 0xfffffffc04067812 */ /* 0x000fe400078ec0ff */
[----:B------:R-:W-:Y:S02]  /*00f0*/  LEA.HI R9, R9, R0, RZ, 0x2 ;  /* 0x0000000009097211 */ /* 0x000fe400078f10ff */
[----:B------:R-:W-:Y:S02]  /*0100*/  LEA.HI R4, R5, R5, RZ, 0x2 ;  /* 0x0000000505047211 */ /* 0x000fe400078f10ff */
[----:B------:R-:W-:Y:S02]  /*0110*/  SHF.R.S32.HI R9, RZ, 0x2, R9 ;  /* 0x00000002ff097819 */ /* 0x000fe40000011409 */
[----:B------:R-:W-:-:S02]  /*0120*/  LOP3.LUT R4, R4, 0xfffffffc, RZ, 0xc0, !PT ;  /* 0xfffffffc04047812 */ /* 0x000fc400078ec0ff */
[----:B------:R-:W-:Y:S02]  /*0130*/  IADD3 R8, R7, 0x1, -R6 ;  /* 0x0000000107087810 */ /* 0x000fe40007ffe806 */
[----:B------:R-:W-:Y:S01]  /*0140*/  LEA.HI R6, R9, R9, RZ, 0x2 ;  /* 0x0000000909067211 */ /* 0x000fe200078f10ff */
[----:B------:R-:W-:Y:S01]  /*0150*/  IMAD.IADD R4, R5, 0x1, -R4 ;  /* 0x0000000105047824 */ /* 0x000fe200078e0a04 */
[----:B------:R-:W-:Y:S02]  /*0160*/  ISETP.GE.U32.AND P1, PT, R8, 0x4, PT ;  /* 0x000000040800780c */ /* 0x000fe40003f26070 */
[----:B------:R-:W-:Y:S02]  /*0170*/  LOP3.LUT R6, R6, 0xfffffffc, RZ, 0xc0, !PT ;  /* 0xfffffffc06067812 */ /* 0x000fe400078ec0ff */
[----:B------:R-:W-:Y:S01]  /*0180*/  ISETP.GT.AND P0, PT, R4, -0x1, !P1 ;  /* 0xffffffff0400780c */ /* 0x000fe20004f04270 */
[----:B-1----:R-:W-:-:S03]  /*0190*/  IMAD.WIDE R4, R7, 0x4, R2 ;  /* 0x0000000407047825 */ /* 0x002fc600078e0202 */
[----:B------:R-:W-:Y:S01]  /*01a0*/  ISETP.LT.AND P0, PT, R7, 0x100, P0 ;  /* 0x000001000700780c */ /* 0x000fe20000701270 */
[----:B------:R-:W-:Y:S02]  /*01b0*/  IMAD.IADD R6, R9, 0x1, -R6 ;  /* 0x0000000109067824 */ /* 0x000fe400078e0a06 */
[----:B------:R-:W-:-:S03]  /*01c0*/  VIADD R9, R7, 0x81 ;  /* 0x0000008107097836 */ /* 0x000fc60000000000 */
[----:B------:R-:W-:Y:S01]  /*01d0*/  ISETP.GT.AND P1, PT, R6, -0x1, !P1 ;  /* 0xffffffff0600780c */ /* 0x000fe20004f24270 */
[----:B------:R-:W-:Y:S02]  /*01e0*/  IMAD.WIDE R2, R9, 0x4, R2 ;  /* 0x0000000409027825 */ /* 0x000fe400078e0202 */
[----:B------:R-:W1:Y:S01]  /*01f0*/  LDC.64 R8, c[0x0][0x218] ;  /* 0x00008600ff087b82 */ /* 0x000e620000000a00 */
[----:B------:R-:W-:-:S03]  /*0200*/  ISETP.LT.AND P1, PT, R0, 0x100, P1 ;  /* 0x000001000000780c */ /* 0x000fc60000f21270 */
[----:B------:R-:W2:Y:S10]  /*0210*/  @P0 LDG.E R10, desc[UR4][R4.64+0x4] ;  /* 0x00000404040a0981 */ /* 0x000eb4000c1e1900 */
[----:B------:R-:W3:Y:S01]  /*0220*/  @P1 LDG.E R11, desc[UR4][R2.64] ;  /* 0x00000004020b1981 */ /* 0x000ee2000c1e1900 */
[C---:B------:R-:W-:Y:S01]  /*0230*/  ISETP.GE.AND P3, PT, R7.reuse, 0x100, PT ;  /* 0x000001000700780c */ /* 0x040fe20003f66270 */
[----:B------:R-:W-:Y:S01]  /*0240*/  IMAD R7, R7, 0x19, RZ ;  /* 0x0000001907077824 */ /* 0x000fe200078e02ff */
[----:B------:R-:W-:-:S03]  /*0250*/  ISETP.GE.AND P2, PT, R0, 0x100, PT ;  /* 0x000001000000780c */ /* 0x000fc60003f46270 */
[C---:B------:R-:W-:Y:S02]  /*0260*/  VIADD R13, R7.reuse, 0xc80 ;  /* 0x00000c80070d7836 */ /* 0x040fe40000000000 */
[----:B-1----:R-:W-:-:S04]  /*0270*/  IMAD.WIDE R6, R7, 0x4, R8 ;  /* 0x0000000407067825 */ /* 0x002fc800078e0208 */
[----:B------:R-:W-:Y:S01]  /*0280*/  IMAD.WIDE R8, R13, 0x4, R8 ;  /* 0x000000040d087825 */ /* 0x000fe200078e0208 */
[----:B--2---:R-:W-:-:S05]  /*0290*/  SEL R15, R10, 0xc61c4000, P0 ;  /* 0xc61c40000a0f7807 */ /* 0x004fca0000000000 */
[----:B------:R1:W-:Y:S01]  /*02a0*/  @!P3 STG.E desc[UR4][R6.64], R15 ;  /* 0x0000000f0600b986 */ /* 0x0003e2000c101904 */
[----:B---3--:R-:W-:Y:S01]  /*02b0*/  SEL R11, R11, 0xc61c4000, P1 ;  /* 0xc61c40000b0b7807 */ /* 0x008fe20000800000 */
[----:B------:R-:W-:Y:S06]  /*02c0*/  @P2 EXIT ;  /* 0x000000000000294d */ /* 0x000fec0003800000 */
[----:B------:R-:W-:Y:S01]  /*02d0*/  STG.E desc[UR4][R8.64], R11 ;  /* 0x0000000b08007986 */ /* 0x000fe2000c101904 */
[----:B------:R-:W-:Y:S05]  /*02e0*/  EXIT ;  /* 0x000000000000794d */ /* 0x000fea0003800000 */
.L_x_0:
[----:B------:R-:W-:-:S00]  /*02f0*/  BRA `(.L_x_0) ;  /* 0xfffffffc00fc7947 */ /* 0x000fc0000383ffff */
[----:B------:R-:W-:-:S00]  /*0300*/  NOP ;  /* 0x0000000000007918 */ /* 0x000fc00000000000 */
[----:B------:R-:W-:-:S00]  /*0310*/  NOP ;  /* 0x0000000000007918 */ /* 0x000fc00000000000 */
[----:B------:R-:W-:-:S00]  /*0320*/  NOP ;  /* 0x0000000000007918 */ /* 0x000fc00000000000 */
[----:B------:R-:W-:-:S00]  /*0330*/  NOP ;  /* 0x0000000000007918 */ /* 0x000fc00000000000 */
[----:B------:R-:W-:-:S00]  /*0340*/  NOP ;  /* 0x0000000000007918 */ /* 0x000fc00000000000 */
[----:B------:R-:W-:-:S00]  /*0350*/  NOP ;  /* 0x0000000000007918 */ /* 0x000fc00000000000 */
[----:B------:R-:W-:-:S00]  /*0360*/  NOP ;  /* 0x0000000000007918 */ /* 0x000fc00000000000 */
[----:B------:R-:W-:-:S00]  /*0370*/  NOP ;  /* 0x0000000000007918 */ /* 0x000fc00000000000 */
.L_x_1:


//--------------------- .nv.constant0.triton_poi_fused_cat_11 --------------------------
	.section	.nv.constant0.triton_poi_fused_cat_11,"a",@progbits
	.sectionflags	@""
	.align	4
.nv.constant0.triton_poi_fused_cat_11:
	.zero		548
